//
// Generated by NVIDIA NVVM Compiler
//
// Compiler Build ID: CL-36424714
// Cuda compilation tools, release 13.0, V13.0.88
// Based on NVVM 20.0.0
//

.version 9.0
.target sm_100
.address_size 64

	// .globl	_Z14testInnerArrayP10innerArrayS0_i

.visible .entry _Z14testInnerArrayP10innerArrayS0_i(
	.param .u64 .ptr .align 1 _Z14testInnerArrayP10innerArrayS0_i_param_0,
	.param .u64 .ptr .align 1 _Z14testInnerArrayP10innerArrayS0_i_param_1,
	.param .u32 _Z14testInnerArrayP10innerArrayS0_i_param_2
)
{
	.reg .pred 	%p<2>;
	.reg .b32 	%r<6>;
	.reg .b32 	%f<5>;
	.reg .b64 	%rd<8>;

	ld.param.u64 	%rd1, [_Z14testInnerArrayP10innerArrayS0_i_param_0];
	ld.param.u64 	%rd2, [_Z14testInnerArrayP10innerArrayS0_i_param_1];
	ld.param.u32 	%r2, [_Z14testInnerArrayP10innerArrayS0_i_param_2];
	mov.u32 	%r3, %ntid.x;
	mov.u32 	%r4, %ctaid.x;
	mov.u32 	%r5, %tid.x;
	mad.lo.s32 	%r1, %r3, %r4, %r5;
	setp.ge.u32 	%p1, %r1, %r2;
	@%p1 bra 	$L__BB0_2;
	cvta.to.global.u64 	%rd3, %rd1;
	cvta.to.global.u64 	%rd4, %rd2;
	mul.wide.u32 	%rd5, %r1, 4;
	add.s64 	%rd6, %rd3, %rd5;
	ld.global.f32 	%f1, [%rd6];
	ld.global.f32 	%f2, [%rd6+67108864];
	add.f32 	%f3, %f1, 0f41200000;
	add.f32 	%f4, %f2, 0f41A00000;
	add.s64 	%rd7, %rd4, %rd5;
	st.global.f32 	[%rd7], %f3;
	st.global.f32 	[%rd7+67108864], %f4;
$L__BB0_2:
	ret;

}


// ===== COMPILED SASS (sm_100) =====

	.target	sm_100

	.elftype	@"ET_EXEC"


//--------------------- .note.nv.tkinfo           --------------------------
	.section	.note.nv.tkinfo,"",@"SHT_NOTE"
	.sectionflags	@"SHF_NOTE_NV_TKINFO"
	.tkinfo
        /*0018*/ 	.word	0x00000002
        /*0030*/ 	.string	""
        /*0030*/ 	.string	"ptxas"
        /*0030*/ 	.string	"Cuda compilation tools, release 13.0, V13.0.88"
        /*0030*/ 	.string	"Build cuda_13.0.r13.0/compiler.36424714_0"
        /*0030*/ 	.string	"-arch sm_100 -m 64 "



//--------------------- .note.nv.cuinfo           --------------------------
	.section	.note.nv.cuinfo,"",@"SHT_NOTE"
	.sectionflags	@"SHF_NOTE_NV_CUINFO"
        /*0018*/ 	.short	0x0002
        /*001a*/ 	.short	0x0064
        /*001c*/ 	.short	0x0082
	.zero		2


//--------------------- .nv.info                  --------------------------
	.section	.nv.info,"",@"SHT_CUDA_INFO"
	.align	4


	//----- nvinfo : EIATTR_REGCOUNT
	.align		4
        /*0000*/ 	.byte	0x04, 0x2f
        /*0002*/ 	.short	(.L_1 - .L_0)
	.align		4
.L_0:
        /*0004*/ 	.word	index@(_Z14testInnerArrayP10innerArrayS0_i)
        /*0008*/ 	.word	0x00000010


	//----- nvinfo : EIATTR_FRAME_SIZE
	.align		4
.L_1:
        /*000c*/ 	.byte	0x04, 0x11
        /*000e*/ 	.short	(.L_3 - .L_2)
	.align		4
.L_2:
        /*0010*/ 	.word	index@(_Z14testInnerArrayP10innerArrayS0_i)
        /*0014*/ 	.word	0x00000000


	//----- nvinfo : EIATTR_MIN_STACK_SIZE
	.align		4
.L_3:
        /*0018*/ 	.byte	0x04, 0x12
        /*001a*/ 	.short	(.L_5 - .L_4)
	.align		4
.L_4:
        /*001c*/ 	.word	index@(_Z14testInnerArrayP10innerArrayS0_i)
        /*0020*/ 	.word	0x00000000
.L_5:


//--------------------- .nv.compat                --------------------------
	.section	.nv.compat,"",@"SHT_CUDA_COMPAT_INFO"
	.align	4
        /*0000*/ 	.byte	0x02, 0x09, 0x00, 0x00, 0x02, 0x02, 0x01, 0x00, 0x02, 0x05, 0x05, 0x00, 0x03, 0x07, 0x01, 0x01
        /*0010*/ 	.byte	0x02, 0x03, 0x00, 0x00, 0x02, 0x06, 0x01, 0x00, 0x04, 0x0b, 0x08, 0x00, 0x09, 0x00, 0x00, 0x00
        /*0020*/ 	.byte	0x00, 0x00, 0x00, 0x00


//--------------------- .nv.info._Z14testInnerArrayP10innerArrayS0_i --------------------------
	.section	.nv.info._Z14testInnerArrayP10innerArrayS0_i,"",@"SHT_CUDA_INFO"
	.sectionflags	@""
	.align	4


	//----- nvinfo : EIATTR_CUDA_API_VERSION
	.align		4
        /*0000*/ 	.byte	0x04, 0x37
        /*0002*/ 	.short	(.L_7 - .L_6)
.L_6:
        /*0004*/ 	.word	0x00000082


	//----- nvinfo : EIATTR_KPARAM_INFO
	.align		4
.L_7:
        /*0008*/ 	.byte	0x04, 0x17
        /*000a*/ 	.short	(.L_9 - .L_8)
.L_8:
        /*000c*/ 	.word	0x00000000
        /*0010*/ 	.short	0x0002
        /*0012*/ 	.short	0x0010
        /*0014*/ 	.byte	0x00, 0xf0, 0x11, 0x00


	//----- nvinfo : EIATTR_KPARAM_INFO
	.align		4
.L_9:
        /*0018*/ 	.byte	0x04, 0x17
        /*001a*/ 	.short	(.L_11 - .L_10)
.L_10:
        /*001c*/ 	.word	0x00000000
        /*0020*/ 	.short	0x0001
        /*0022*/ 	.short	0x0008
        /*0024*/ 	.byte	0x00, 0xf5, 0x21, 0x00


	//----- nvinfo : EIATTR_KPARAM_INFO
	.align		4
.L_11:
        /*0028*/ 	.byte	0x04, 0x17
        /*002a*/ 	.short	(.L_13 - .L_12)
.L_12:
        /*002c*/ 	.word	0x00000000
        /*0030*/ 	.short	0x0000
        /*0032*/ 	.short	0x0000
        /*0034*/ 	.byte	0x00, 0xf5, 0x21, 0x00


	//----- nvinfo : EIATTR_SPARSE_MMA_MASK
	.align		4
.L_13:
        /*0038*/ 	.byte	0x03, 0x50
        /*003a*/ 	.short	0x0000


	//----- nvinfo : EIATTR_MAXREG_COUNT
	.align		4
        /*003c*/ 	.byte	0x03, 0x1b
        /*003e*/ 	.short	0x00ff


	//----- nvinfo : EIATTR_MERCURY_ISA_VERSION
	.align		4
        /*0040*/ 	.byte	0x03, 0x5f
        /*0042*/ 	.short	0x0101


	//----- nvinfo : EIATTR_VRC_CTA_INIT_COUNT
	.align		4
        /*0044*/ 	.byte	0x02, 0x4a
	.zero		1
	.zero		1


	//----- nvinfo : EIATTR_EXIT_INSTR_OFFSETS
	.align		4
        /*0048*/ 	.byte	0x04, 0x1c
        /*004a*/ 	.short	(.L_15 - .L_14)


	//   ....[0]....
.L_14:
        /*004c*/ 	.word	0x00000070


	//   ....[1]....
        /*0050*/ 	.word	0x00000170


	//----- nvinfo : EIATTR_CBANK_PARAM_SIZE
	.align		4
.L_15:
        /*0054*/ 	.byte	0x03, 0x19
        /*0056*/ 	.short	0x0014


	//----- nvinfo : EIATTR_PARAM_CBANK
	.align		4
        /*0058*/ 	.byte	0x04, 0x0a
        /*005a*/ 	.short	(.L_17 - .L_16)
	.align		4
.L_16:
        /*005c*/ 	.word	index@(.nv.constant0._Z14testInnerArrayP10innerArrayS0_i)
        /*0060*/ 	.short	0x0380
        /*0062*/ 	.short	0x0014


	//----- nvinfo : EIATTR_SW_WAR
	.align		4
.L_17:
        /*0064*/ 	.byte	0x04, 0x36
        /*0066*/ 	.short	(.L_19 - .L_18)
.L_18:
        /*0068*/ 	.word	0x00000008
.L_19:


//--------------------- .nv.callgraph             --------------------------
	.section	.nv.callgraph,"",@"SHT_CUDA_CALLGRAPH"
	.align	4
	.sectionentsize	8
	.align		4
        /*0000*/ 	.word	0x00000000
	.align		4
        /*0004*/ 	.word	0xffffffff
	.align		4
        /*0008*/ 	.word	0x00000000
	.align		4
        /*000c*/ 	.word	0xfffffffe
	.align		4
        /*0010*/ 	.word	0x00000000
	.align		4
        /*0014*/ 	.word	0xfffffffd
	.align		4
        /*0018*/ 	.word	0x00000000
	.align		4
        /*001c*/ 	.word	0xfffffffc


//--------------------- .text._Z14testInnerArrayP10innerArrayS0_i --------------------------
	.section	.text._Z14testInnerArrayP10innerArrayS0_i,"ax",@progbits
	.align	128
        .global         _Z14testInnerArrayP10innerArrayS0_i
        .type           _Z14testInnerArrayP10innerArrayS0_i,@function
        .size           _Z14testInnerArrayP10innerArrayS0_i,(.L_x_1 - _Z14testInnerArrayP10innerArrayS0_i)
        .other          _Z14testInnerArrayP10innerArrayS0_i,@"STO_CUDA_ENTRY STV_DEFAULT"
_Z14testInnerArrayP10innerArrayS0_i:
.text._Z14testInnerArrayP10innerArrayS0_i:
[----:B------:R-:W-:Y:S01]  /*0000*/  LDC R1, c[0x0][0x37c] ;  /* 0x0000df00ff017b82 */ /* 0x000fe20000000800 */
[----:B------:R-:W0:Y:S01]  /*0010*/  S2R R9, SR_CTAID.X ;  /* 0x0000000000097919 */ /* 0x000e220000002500 */
[----:B------:R-:W0:Y:S01]  /*0020*/  LDCU UR4, c[0x0][0x360] ;  /* 0x00006c00ff0477ac */ /* 0x000e220008000800 */
[----:B------:R-:W0:Y:S01]  /*0030*/  S2R R0, SR_TID.X ;  /* 0x0000000000007919 */ /* 0x000e220000002100 */
[----:B------:R-:W1:Y:S01]  /*0040*/  LDCU UR5, c[0x0][0x390] ;  /* 0x00007200ff0577ac */ /* 0x000e620008000800 */
[----:B0-----:R-:W-:-:S05]  /*0050*/  IMAD R9, R9, UR4, R0 ;  /* 0x0000000409097c24 */ /* 0x001fca000f8e0200 */
[----:B-1----:R-:W-:-:S13]  /*0060*/  ISETP.GE.U32.AND P0, PT, R9, UR5, PT ;  /* 0x0000000509007c0c */ /* 0x002fda000bf06070 */
[----:B------:R-:W-:Y:S05]  /*0070*/  @P0 EXIT ;  /* 0x000000000000094d */ /* 0x000fea0003800000 */
[----:B------:R-:W0:Y:S01]  /*0080*/  LDC.64 R2, c[0x0][0x380] ;  /* 0x0000e000ff027b82 */ /* 0x000e220000000a00 */
[----:B------:R-:W1:Y:S07]  /*0090*/  LDCU.64 UR4, c[0x0][0x358] ;  /* 0x00006b00ff0477ac */ /* 0x000e6e0008000a00 */
[----:B------:R-:W2:Y:S01]  /*00a0*/  LDC.64 R4, c[0x0][0x388] ;  /* 0x0000e200ff047b82 */ /* 0x000ea20000000a00 */
[----:B0-----:R-:W-:-:S03]  /*00b0*/  IMAD.WIDE.U32 R2, R9, 0x4, R2 ;  /* 0x0000000409027825 */ /* 0x001fc600078e0002 */
[----:B------:R-:W-:-:S03]  /*00c0*/  IADD3 R6, P0, PT, R2, 0x4000000, RZ ;  /* 0x0400000002067810 */ /* 0x000fc60007f1e0ff */
[----:B-1----:R-:W3:Y:S01]  /*00d0*/  LDG.E R2, desc[UR4][R2.64] ;  /* 0x0000000402027981 */ /* 0x002ee2000c1e1900 */
[----:B------:R-:W-:-:S05]  /*00e0*/  IADD3.X R7, PT, PT, RZ, R3, RZ, P0, !PT ;  /* 0x00000003ff077210 */ /* 0x000fca00007fe4ff */
[----:B------:R-:W4:Y:S01]  /*00f0*/  LDG.E R6, desc[UR4][R6.64] ;  /* 0x0000000406067981 */ /* 0x000f22000c1e1900 */
[----:B--2---:R-:W-:-:S03]  /*0100*/  IMAD.WIDE.U32 R4, R9, 0x4, R4 ;  /* 0x0000000409047825 */ /* 0x004fc600078e0004 */
[----:B------:R-:W-:-:S04]  /*0110*/  IADD3 R8, P0, PT, R4, 0x4000000, RZ ;  /* 0x0400000004087810 */ /* 0x000fc80007f1e0ff */
[----:B------:R-:W-:Y:S01]  /*0120*/  IADD3.X R9, PT, PT, RZ, R5, RZ, P0, !PT ;  /* 0x00000005ff097210 */ /* 0x000fe200007fe4ff */
[----:B---3--:R-:W-:Y:S01]  /*0130*/  FADD R11, R2, 10 ;  /* 0x41200000020b7421 */ /* 0x008fe20000000000 */
[----:B----4-:R-:W-:-:S04]  /*0140*/  FADD R13, R6, 20 ;  /* 0x41a00000060d7421 */ /* 0x010fc80000000000 */
[----:B------:R-:W-:Y:S04]  /*0150*/  STG.E desc[UR4][R4.64], R11 ;  /* 0x0000000b04007986 */ /* 0x000fe8000c101904 */
[----:B------:R-:W-:Y:S01]  /*0160*/  STG.E desc[UR4][R8.64], R13 ;  /* 0x0000000d08007986 */ /* 0x000fe2000c101904 */
[----:B------:R-:W-:Y:S05]  /*0170*/  EXIT ;  /* 0x000000000000794d */ /* 0x000fea0003800000 */
.L_x_0:
[----:B------:R-:W-:-:S00]  /*0180*/  BRA `(.L_x_0) ;  /* 0xfffffffc00fc7947 */ /* 0x000fc0000383ffff */
[----:B------:R-:W-:-:S00]  /*0190*/  NOP ;  /* 0x0000000000007918 */ /* 0x000fc00000000000 */
        /* <DEDUP_REMOVED lines=14> */
.L_x_1:


//--------------------- .nv.shared.reserved.0     --------------------------
	.section	.nv.shared.reserved.0,"aw",@nobits
	.weak		__nv_reservedSMEM_offset_0_alias
	.size		__nv_reservedSMEM_offset_0_alias, 0, 64
	.other		__nv_reservedSMEM_offset_0_alias,@"STO_CUDA_RESERVED_SHARED STV_DEFAULT"
__nv_reservedSMEM_offset_0_alias:
	.zero		0
	.zero		64


//--------------------- .nv.constant0._Z14testInnerArrayP10innerArrayS0_i --------------------------
	.section	.nv.constant0._Z14testInnerArrayP10innerArrayS0_i,"a",@progbits
	.sectionflags	@""
	.align	4
.nv.constant0._Z14testInnerArrayP10innerArrayS0_i:
	.zero		916


//--------------------- SYMBOLS --------------------------

	.type		.nv.reservedSmem.offset0,@object
	.size		.nv.reservedSmem.offset0,0x4
